//
// Generated by NVIDIA NVVM Compiler
//
// Compiler Build ID: CL-36424714
// Cuda compilation tools, release 13.0, V13.0.88
// Based on NVVM 20.0.0
//

.version 9.0
.target sm_100
.address_size 64

	// .globl	_Z17gpuMatrixMultiplyv

.visible .entry _Z17gpuMatrixMultiplyv()
{


	ret;

}
	// .globl	_Z18gpuMatrixTransposev
.visible .entry _Z18gpuMatrixTransposev()
{


	ret;

}
	// .globl	_Z16gpuMatrixInversev
.visible .entry _Z16gpuMatrixInversev()
{


	ret;

}
	// .globl	_Z17gpuScalarMultiplyv
.visible .entry _Z17gpuScalarMultiplyv()
{


	ret;

}
	// .globl	_Z12gpuMatrixAddv
.visible .entry _Z12gpuMatrixAddv()
{


	ret;

}
	// .globl	_Z17gpuMatrixSubtractv
.visible .entry _Z17gpuMatrixSubtractv()
{


	ret;

}


// ===== COMPILED SASS (sm_100) =====

	.target	sm_100

	.elftype	@"ET_EXEC"


//--------------------- .note.nv.tkinfo           --------------------------
	.section	.note.nv.tkinfo,"",@"SHT_NOTE"
	.sectionflags	@"SHF_NOTE_NV_TKINFO"
	.tkinfo
        /*0018*/ 	.word	0x00000002
        /*0030*/ 	.string	""
        /*0030*/ 	.string	"ptxas"
        /*0030*/ 	.string	"Cuda compilation tools, release 13.0, V13.0.88"
        /*0030*/ 	.string	"Build cuda_13.0.r13.0/compiler.36424714_0"
        /*0030*/ 	.string	"-arch sm_100 -m 64 "



//--------------------- .note.nv.cuinfo           --------------------------
	.section	.note.nv.cuinfo,"",@"SHT_NOTE"
	.sectionflags	@"SHF_NOTE_NV_CUINFO"
        /*0018*/ 	.short	0x0002
        /*001a*/ 	.short	0x0064
        /*001c*/ 	.short	0x0082
	.zero		2


//--------------------- .nv.info                  --------------------------
	.section	.nv.info,"",@"SHT_CUDA_INFO"
	.align	4


	//----- nvinfo : EIATTR_REGCOUNT
	.align		4
        /*0000*/ 	.byte	0x04, 0x2f
        /*0002*/ 	.short	(.L_1 - .L_0)
	.align		4
.L_0:
        /*0004*/ 	.word	index@(_Z17gpuMatrixMultiplyv)
        /*0008*/ 	.word	0x00000004


	//----- nvinfo : EIATTR_FRAME_SIZE
	.align		4
.L_1:
        /*000c*/ 	.byte	0x04, 0x11
        /*000e*/ 	.short	(.L_3 - .L_2)
	.align		4
.L_2:
        /*0010*/ 	.word	index@(_Z17gpuMatrixMultiplyv)
        /*0014*/ 	.word	0x00000000


	//----- nvinfo : EIATTR_REGCOUNT
	.align		4
.L_3:
        /*0018*/ 	.byte	0x04, 0x2f
        /*001a*/ 	.short	(.L_5 - .L_4)
	.align		4
.L_4:
        /*001c*/ 	.word	index@(_Z18gpuMatrixTransposev)
        /*0020*/ 	.word	0x00000004


	//----- nvinfo : EIATTR_FRAME_SIZE
	.align		4
.L_5:
        /*0024*/ 	.byte	0x04, 0x11
        /*0026*/ 	.short	(.L_7 - .L_6)
	.align		4
.L_6:
        /*0028*/ 	.word	index@(_Z18gpuMatrixTransposev)
        /*002c*/ 	.word	0x00000000


	//----- nvinfo : EIATTR_REGCOUNT
	.align		4
.L_7:
        /*0030*/ 	.byte	0x04, 0x2f
        /*0032*/ 	.short	(.L_9 - .L_8)
	.align		4
.L_8:
        /*0034*/ 	.word	index@(_Z16gpuMatrixInversev)
        /*0038*/ 	.word	0x00000004


	//----- nvinfo : EIATTR_FRAME_SIZE
	.align		4
.L_9:
        /*003c*/ 	.byte	0x04, 0x11
        /*003e*/ 	.short	(.L_11 - .L_10)
	.align		4
.L_10:
        /*0040*/ 	.word	index@(_Z16gpuMatrixInversev)
        /*0044*/ 	.word	0x00000000


	//----- nvinfo : EIATTR_REGCOUNT
	.align		4
.L_11:
        /*0048*/ 	.byte	0x04, 0x2f
        /*004a*/ 	.short	(.L_13 - .L_12)
	.align		4
.L_12:
        /*004c*/ 	.word	index@(_Z17gpuScalarMultiplyv)
        /*0050*/ 	.word	0x00000004


	//----- nvinfo : EIATTR_FRAME_SIZE
	.align		4
.L_13:
        /*0054*/ 	.byte	0x04, 0x11
        /*0056*/ 	.short	(.L_15 - .L_14)
	.align		4
.L_14:
        /*0058*/ 	.word	index@(_Z17gpuScalarMultiplyv)
        /*005c*/ 	.word	0x00000000


	//----- nvinfo : EIATTR_REGCOUNT
	.align		4
.L_15:
        /*0060*/ 	.byte	0x04, 0x2f
        /*0062*/ 	.short	(.L_17 - .L_16)
	.align		4
.L_16:
        /*0064*/ 	.word	index@(_Z12gpuMatrixAddv)
        /*0068*/ 	.word	0x00000004


	//----- nvinfo : EIATTR_FRAME_SIZE
	.align		4
.L_17:
        /*006c*/ 	.byte	0x04, 0x11
        /*006e*/ 	.short	(.L_19 - .L_18)
	.align		4
.L_18:
        /*0070*/ 	.word	index@(_Z12gpuMatrixAddv)
        /*0074*/ 	.word	0x00000000


	//----- nvinfo : EIATTR_REGCOUNT
	.align		4
.L_19:
        /*0078*/ 	.byte	0x04, 0x2f
        /*007a*/ 	.short	(.L_21 - .L_20)
	.align		4
.L_20:
        /*007c*/ 	.word	index@(_Z17gpuMatrixSubtractv)
        /*0080*/ 	.word	0x00000004


	//----- nvinfo : EIATTR_FRAME_SIZE
	.align		4
.L_21:
        /*0084*/ 	.byte	0x04, 0x11
        /*0086*/ 	.short	(.L_23 - .L_22)
	.align		4
.L_22:
        /*0088*/ 	.word	index@(_Z17gpuMatrixSubtractv)
        /*008c*/ 	.word	0x00000000


	//----- nvinfo : EIATTR_MIN_STACK_SIZE
	.align		4
.L_23:
        /*0090*/ 	.byte	0x04, 0x12
        /*0092*/ 	.short	(.L_25 - .L_24)
	.align		4
.L_24:
        /*0094*/ 	.word	index@(_Z17gpuMatrixSubtractv)
        /*0098*/ 	.word	0x00000000


	//----- nvinfo : EIATTR_MIN_STACK_SIZE
	.align		4
.L_25:
        /*009c*/ 	.byte	0x04, 0x12
        /*009e*/ 	.short	(.L_27 - .L_26)
	.align		4
.L_26:
        /*00a0*/ 	.word	index@(_Z12gpuMatrixAddv)
        /*00a4*/ 	.word	0x00000000


	//----- nvinfo : EIATTR_MIN_STACK_SIZE
	.align		4
.L_27:
        /*00a8*/ 	.byte	0x04, 0x12
        /*00aa*/ 	.short	(.L_29 - .L_28)
	.align		4
.L_28:
        /*00ac*/ 	.word	index@(_Z17gpuScalarMultiplyv)
        /*00b0*/ 	.word	0x00000000


	//----- nvinfo : EIATTR_MIN_STACK_SIZE
	.align		4
.L_29:
        /*00b4*/ 	.byte	0x04, 0x12
        /*00b6*/ 	.short	(.L_31 - .L_30)
	.align		4
.L_30:
        /*00b8*/ 	.word	index@(_Z16gpuMatrixInversev)
        /*00bc*/ 	.word	0x00000000


	//----- nvinfo : EIATTR_MIN_STACK_SIZE
	.align		4
.L_31:
        /*00c0*/ 	.byte	0x04, 0x12
        /*00c2*/ 	.short	(.L_33 - .L_32)
	.align		4
.L_32:
        /*00c4*/ 	.word	index@(_Z18gpuMatrixTransposev)
        /*00c8*/ 	.word	0x00000000


	//----- nvinfo : EIATTR_MIN_STACK_SIZE
	.align		4
.L_33:
        /*00cc*/ 	.byte	0x04, 0x12
        /*00ce*/ 	.short	(.L_35 - .L_34)
	.align		4
.L_34:
        /*00d0*/ 	.word	index@(_Z17gpuMatrixMultiplyv)
        /*00d4*/ 	.word	0x00000000
.L_35:


//--------------------- .nv.compat                --------------------------
	.section	.nv.compat,"",@"SHT_CUDA_COMPAT_INFO"
	.align	4
        /*0000*/ 	.byte	0x02, 0x09, 0x00, 0x00, 0x02, 0x02, 0x01, 0x00, 0x02, 0x05, 0x05, 0x00, 0x03, 0x07, 0x01, 0x01
        /*0010*/ 	.byte	0x02, 0x03, 0x00, 0x00, 0x02, 0x06, 0x01, 0x00, 0x04, 0x0b, 0x08, 0x00, 0x09, 0x00, 0x00, 0x00
        /*0020*/ 	.byte	0x00, 0x00, 0x00, 0x00


//--------------------- .nv.info._Z17gpuMatrixSubtractv --------------------------
	.section	.nv.info._Z17gpuMatrixSubtractv,"",@"SHT_CUDA_INFO"
	.sectionflags	@""
	.align	4


	//----- nvinfo : EIATTR_CUDA_API_VERSION
	.align		4
        /*0000*/ 	.byte	0x04, 0x37
        /*0002*/ 	.short	(.L_37 - .L_36)
.L_36:
        /*0004*/ 	.word	0x00000082


	//----- nvinfo : EIATTR_SPARSE_MMA_MASK
	.align		4
.L_37:
        /*0008*/ 	.byte	0x03, 0x50
        /*000a*/ 	.short	0x0000


	//----- nvinfo : EIATTR_MAXREG_COUNT
	.align		4
        /*000c*/ 	.byte	0x03, 0x1b
        /*000e*/ 	.short	0x00ff


	//----- nvinfo : EIATTR_MERCURY_ISA_VERSION
	.align		4
        /*0010*/ 	.byte	0x03, 0x5f
        /*0012*/ 	.short	0x0101


	//----- nvinfo : EIATTR_VRC_CTA_INIT_COUNT
	.align		4
        /*0014*/ 	.byte	0x02, 0x4a
	.zero		1
	.zero		1


	//----- nvinfo : EIATTR_EXIT_INSTR_OFFSETS
	.align		4
        /*0018*/ 	.byte	0x04, 0x1c
        /*001a*/ 	.short	(.L_39 - .L_38)


	//   ....[0]....
.L_38:
        /*001c*/ 	.word	0x00000010


	//----- nvinfo : EIATTR_SW_WAR
	.align		4
.L_39:
        /*0020*/ 	.byte	0x04, 0x36
        /*0022*/ 	.short	(.L_41 - .L_40)
.L_40:
        /*0024*/ 	.word	0x00000008
.L_41:


//--------------------- .nv.info._Z12gpuMatrixAddv --------------------------
	.section	.nv.info._Z12gpuMatrixAddv,"",@"SHT_CUDA_INFO"
	.sectionflags	@""
	.align	4


	//----- nvinfo : EIATTR_CUDA_API_VERSION
	.align		4
        /*0000*/ 	.byte	0x04, 0x37
        /*0002*/ 	.short	(.L_43 - .L_42)
.L_42:
        /*0004*/ 	.word	0x00000082


	//----- nvinfo : EIATTR_SPARSE_MMA_MASK
	.align		4
.L_43:
        /*0008*/ 	.byte	0x03, 0x50
        /*000a*/ 	.short	0x0000


	//----- nvinfo : EIATTR_MAXREG_COUNT
	.align		4
        /*000c*/ 	.byte	0x03, 0x1b
        /*000e*/ 	.short	0x00ff


	//----- nvinfo : EIATTR_MERCURY_ISA_VERSION
	.align		4
        /*0010*/ 	.byte	0x03, 0x5f
        /*0012*/ 	.short	0x0101


	//----- nvinfo : EIATTR_VRC_CTA_INIT_COUNT
	.align		4
        /*0014*/ 	.byte	0x02, 0x4a
	.zero		1
	.zero		1


	//----- nvinfo : EIATTR_EXIT_INSTR_OFFSETS
	.align		4
        /*0018*/ 	.byte	0x04, 0x1c
        /*001a*/ 	.short	(.L_45 - .L_44)


	//   ....[0]....
.L_44:
        /*001c*/ 	.word	0x00000010


	//----- nvinfo : EIATTR_SW_WAR
	.align		4
.L_45:
        /*0020*/ 	.byte	0x04, 0x36
        /*0022*/ 	.short	(.L_47 - .L_46)
.L_46:
        /*0024*/ 	.word	0x00000008
.L_47:


//--------------------- .nv.info._Z17gpuScalarMultiplyv --------------------------
	.section	.nv.info._Z17gpuScalarMultiplyv,"",@"SHT_CUDA_INFO"
	.sectionflags	@""
	.align	4


	//----- nvinfo : EIATTR_CUDA_API_VERSION
	.align		4
        /*0000*/ 	.byte	0x04, 0x37
        /*0002*/ 	.short	(.L_49 - .L_48)
.L_48:
        /*0004*/ 	.word	0x00000082


	//----- nvinfo : EIATTR_SPARSE_MMA_MASK
	.align		4
.L_49:
        /*0008*/ 	.byte	0x03, 0x50
        /*000a*/ 	.short	0x0000


	//----- nvinfo : EIATTR_MAXREG_COUNT
	.align		4
        /*000c*/ 	.byte	0x03, 0x1b
        /*000e*/ 	.short	0x00ff


	//----- nvinfo : EIATTR_MERCURY_ISA_VERSION
	.align		4
        /*0010*/ 	.byte	0x03, 0x5f
        /*0012*/ 	.short	0x0101


	//----- nvinfo : EIATTR_VRC_CTA_INIT_COUNT
	.align		4
        /*0014*/ 	.byte	0x02, 0x4a
	.zero		1
	.zero		1


	//----- nvinfo : EIATTR_EXIT_INSTR_OFFSETS
	.align		4
        /*0018*/ 	.byte	0x04, 0x1c
        /*001a*/ 	.short	(.L_51 - .L_50)


	//   ....[0]....
.L_50:
        /*001c*/ 	.word	0x00000010


	//----- nvinfo : EIATTR_SW_WAR
	.align		4
.L_51:
        /*0020*/ 	.byte	0x04, 0x36
        /*0022*/ 	.short	(.L_53 - .L_52)
.L_52:
        /*0024*/ 	.word	0x00000008
.L_53:


//--------------------- .nv.info._Z16gpuMatrixInversev --------------------------
	.section	.nv.info._Z16gpuMatrixInversev,"",@"SHT_CUDA_INFO"
	.sectionflags	@""
	.align	4


	//----- nvinfo : EIATTR_CUDA_API_VERSION
	.align		4
        /*0000*/ 	.byte	0x04, 0x37
        /*0002*/ 	.short	(.L_55 - .L_54)
.L_54:
        /*0004*/ 	.word	0x00000082


	//----- nvinfo : EIATTR_SPARSE_MMA_MASK
	.align		4
.L_55:
        /*0008*/ 	.byte	0x03, 0x50
        /*000a*/ 	.short	0x0000


	//----- nvinfo : EIATTR_MAXREG_COUNT
	.align		4
        /*000c*/ 	.byte	0x03, 0x1b
        /*000e*/ 	.short	0x00ff


	//----- nvinfo : EIATTR_MERCURY_ISA_VERSION
	.align		4
        /*0010*/ 	.byte	0x03, 0x5f
        /*0012*/ 	.short	0x0101


	//----- nvinfo : EIATTR_VRC_CTA_INIT_COUNT
	.align		4
        /*0014*/ 	.byte	0x02, 0x4a
	.zero		1
	.zero		1


	//----- nvinfo : EIATTR_EXIT_INSTR_OFFSETS
	.align		4
        /*0018*/ 	.byte	0x04, 0x1c
        /*001a*/ 	.short	(.L_57 - .L_56)


	//   ....[0]....
.L_56:
        /*001c*/ 	.word	0x00000010


	//----- nvinfo : EIATTR_SW_WAR
	.align		4
.L_57:
        /*0020*/ 	.byte	0x04, 0x36
        /*0022*/ 	.short	(.L_59 - .L_58)
.L_58:
        /*0024*/ 	.word	0x00000008
.L_59:


//--------------------- .nv.info._Z18gpuMatrixTransposev --------------------------
	.section	.nv.info._Z18gpuMatrixTransposev,"",@"SHT_CUDA_INFO"
	.sectionflags	@""
	.align	4


	//----- nvinfo : EIATTR_CUDA_API_VERSION
	.align		4
        /*0000*/ 	.byte	0x04, 0x37
        /*0002*/ 	.short	(.L_61 - .L_60)
.L_60:
        /*0004*/ 	.word	0x00000082


	//----- nvinfo : EIATTR_SPARSE_MMA_MASK
	.align		4
.L_61:
        /*0008*/ 	.byte	0x03, 0x50
        /*000a*/ 	.short	0x0000


	//----- nvinfo : EIATTR_MAXREG_COUNT
	.align		4
        /*000c*/ 	.byte	0x03, 0x1b
        /*000e*/ 	.short	0x00ff


	//----- nvinfo : EIATTR_MERCURY_ISA_VERSION
	.align		4
        /*0010*/ 	.byte	0x03, 0x5f
        /*0012*/ 	.short	0x0101


	//----- nvinfo : EIATTR_VRC_CTA_INIT_COUNT
	.align		4
        /*0014*/ 	.byte	0x02, 0x4a
	.zero		1
	.zero		1


	//----- nvinfo : EIATTR_EXIT_INSTR_OFFSETS
	.align		4
        /*0018*/ 	.byte	0x04, 0x1c
        /*001a*/ 	.short	(.L_63 - .L_62)


	//   ....[0]....
.L_62:
        /*001c*/ 	.word	0x00000010


	//----- nvinfo : EIATTR_SW_WAR
	.align		4
.L_63:
        /*0020*/ 	.byte	0x04, 0x36
        /*0022*/ 	.short	(.L_65 - .L_64)
.L_64:
        /*0024*/ 	.word	0x00000008
.L_65:


//--------------------- .nv.info._Z17gpuMatrixMultiplyv --------------------------
	.section	.nv.info._Z17gpuMatrixMultiplyv,"",@"SHT_CUDA_INFO"
	.sectionflags	@""
	.align	4


	//----- nvinfo : EIATTR_CUDA_API_VERSION
	.align		4
        /*0000*/ 	.byte	0x04, 0x37
        /*0002*/ 	.short	(.L_67 - .L_66)
.L_66:
        /*0004*/ 	.word	0x00000082


	//----- nvinfo : EIATTR_SPARSE_MMA_MASK
	.align		4
.L_67:
        /*0008*/ 	.byte	0x03, 0x50
        /*000a*/ 	.short	0x0000


	//----- nvinfo : EIATTR_MAXREG_COUNT
	.align		4
        /*000c*/ 	.byte	0x03, 0x1b
        /*000e*/ 	.short	0x00ff


	//----- nvinfo : EIATTR_MERCURY_ISA_VERSION
	.align		4
        /*0010*/ 	.byte	0x03, 0x5f
        /*0012*/ 	.short	0x0101


	//----- nvinfo : EIATTR_VRC_CTA_INIT_COUNT
	.align		4
        /*0014*/ 	.byte	0x02, 0x4a
	.zero		1
	.zero		1


	//----- nvinfo : EIATTR_EXIT_INSTR_OFFSETS
	.align		4
        /*0018*/ 	.byte	0x04, 0x1c
        /*001a*/ 	.short	(.L_69 - .L_68)


	//   ....[0]....
.L_68:
        /*001c*/ 	.word	0x00000010


	//----- nvinfo : EIATTR_SW_WAR
	.align		4
.L_69:
        /*0020*/ 	.byte	0x04, 0x36
        /*0022*/ 	.short	(.L_71 - .L_70)
.L_70:
        /*0024*/ 	.word	0x00000008
.L_71:


//--------------------- .nv.callgraph             --------------------------
	.section	.nv.callgraph,"",@"SHT_CUDA_CALLGRAPH"
	.align	4
	.sectionentsize	8
	.align		4
        /*0000*/ 	.word	0x00000000
	.align		4
        /*0004*/ 	.word	0xffffffff
	.align		4
        /*0008*/ 	.word	0x00000000
	.align		4
        /*000c*/ 	.word	0xfffffffe
	.align		4
        /*0010*/ 	.word	0x00000000
	.align		4
        /*0014*/ 	.word	0xfffffffd
	.align		4
        /*0018*/ 	.word	0x00000000
	.align		4
        /*001c*/ 	.word	0xfffffffc


//--------------------- .text._Z17gpuMatrixSubtractv --------------------------
	.section	.text._Z17gpuMatrixSubtractv,"ax",@progbits
	.align	128
        .global         _Z17gpuMatrixSubtractv
        .type           _Z17gpuMatrixSubtractv,@function
        .size           _Z17gpuMatrixSubtractv,(.L_x_6 - _Z17gpuMatrixSubtractv)
        .other          _Z17gpuMatrixSubtractv,@"STO_CUDA_ENTRY STV_DEFAULT"
_Z17gpuMatrixSubtractv:
.text._Z17gpuMatrixSubtractv:
[----:B------:R-:W-:Y:S01]  /*0000*/  LDC R1, c[0x0][0x37c] ;  /* 0x0000df00ff017b82 */ /* 0x000fe20000000800 */
[----:B------:R-:W-:Y:S05]  /*0010*/  EXIT ;  /* 0x000000000000794d */ /* 0x000fea0003800000 */
.L_x_0:
[----:B------:R-:W-:-:S00]  /*0020*/  BRA `(.L_x_0) ;  /* 0xfffffffc00fc7947 */ /* 0x000fc0000383ffff */
[----:B------:R-:W-:-:S00]  /*0030*/  NOP ;  /* 0x0000000000007918 */ /* 0x000fc00000000000 */
        /* <DEDUP_REMOVED lines=12> */
.L_x_6:


//--------------------- .text._Z12gpuMatrixAddv   --------------------------
	.section	.text._Z12gpuMatrixAddv,"ax",@progbits
	.align	128
        .global         _Z12gpuMatrixAddv
        .type           _Z12gpuMatrixAddv,@function
        .size           _Z12gpuMatrixAddv,(.L_x_7 - _Z12gpuMatrixAddv)
        .other          _Z12gpuMatrixAddv,@"STO_CUDA_ENTRY STV_DEFAULT"
_Z12gpuMatrixAddv:
.text._Z12gpuMatrixAddv:
[----:B------:R-:W-:Y:S01]  /*0000*/  LDC R1, c[0x0][0x37c] ;  /* 0x0000df00ff017b82 */ /* 0x000fe20000000800 */
[----:B------:R-:W-:Y:S05]  /*0010*/  EXIT ;  /* 0x000000000000794d */ /* 0x000fea0003800000 */
.L_x_1:
        /* <DEDUP_REMOVED lines=14> */
.L_x_7:


//--------------------- .text._Z17gpuScalarMultiplyv --------------------------
	.section	.text._Z17gpuScalarMultiplyv,"ax",@progbits
	.align	128
        .global         _Z17gpuScalarMultiplyv
        .type           _Z17gpuScalarMultiplyv,@function
        .size           _Z17gpuScalarMultiplyv,(.L_x_8 - _Z17gpuScalarMultiplyv)
        .other          _Z17gpuScalarMultiplyv,@"STO_CUDA_ENTRY STV_DEFAULT"
_Z17gpuScalarMultiplyv:
.text._Z17gpuScalarMultiplyv:
[----:B------:R-:W-:Y:S01]  /*0000*/  LDC R1, c[0x0][0x37c] ;  /* 0x0000df00ff017b82 */ /* 0x000fe20000000800 */
[----:B------:R-:W-:Y:S05]  /*0010*/  EXIT ;  /* 0x000000000000794d */ /* 0x000fea0003800000 */
.L_x_2:
        /* <DEDUP_REMOVED lines=14> */
.L_x_8:


//--------------------- .text._Z16gpuMatrixInversev --------------------------
	.section	.text._Z16gpuMatrixInversev,"ax",@progbits
	.align	128
        .global         _Z16gpuMatrixInversev
        .type           _Z16gpuMatrixInversev,@function
        .size           _Z16gpuMatrixInversev,(.L_x_9 - _Z16gpuMatrixInversev)
        .other          _Z16gpuMatrixInversev,@"STO_CUDA_ENTRY STV_DEFAULT"
_Z16gpuMatrixInversev:
.text._Z16gpuMatrixInversev:
[----:B------:R-:W-:Y:S01]  /*0000*/  LDC R1, c[0x0][0x37c] ;  /* 0x0000df00ff017b82 */ /* 0x000fe20000000800 */
[----:B------:R-:W-:Y:S05]  /*0010*/  EXIT ;  /* 0x000000000000794d */ /* 0x000fea0003800000 */
.L_x_3:
        /* <DEDUP_REMOVED lines=14> */
.L_x_9:


//--------------------- .text._Z18gpuMatrixTransposev --------------------------
	.section	.text._Z18gpuMatrixTransposev,"ax",@progbits
	.align	128
        .global         _Z18gpuMatrixTransposev
        .type           _Z18gpuMatrixTransposev,@function
        .size           _Z18gpuMatrixTransposev,(.L_x_10 - _Z18gpuMatrixTransposev)
        .other          _Z18gpuMatrixTransposev,@"STO_CUDA_ENTRY STV_DEFAULT"
_Z18gpuMatrixTransposev:
.text._Z18gpuMatrixTransposev:
[----:B------:R-:W-:Y:S01]  /*0000*/  LDC R1, c[0x0][0x37c] ;  /* 0x0000df00ff017b82 */ /* 0x000fe20000000800 */
[----:B------:R-:W-:Y:S05]  /*0010*/  EXIT ;  /* 0x000000000000794d */ /* 0x000fea0003800000 */
.L_x_4:
        /* <DEDUP_REMOVED lines=14> */
.L_x_10:


//--------------------- .text._Z17gpuMatrixMultiplyv --------------------------
	.section	.text._Z17gpuMatrixMultiplyv,"ax",@progbits
	.align	128
        .global         _Z17gpuMatrixMultiplyv
        .type           _Z17gpuMatrixMultiplyv,@function
        .size           _Z17gpuMatrixMultiplyv,(.L_x_11 - _Z17gpuMatrixMultiplyv)
        .other          _Z17gpuMatrixMultiplyv,@"STO_CUDA_ENTRY STV_DEFAULT"
_Z17gpuMatrixMultiplyv:
.text._Z17gpuMatrixMultiplyv:
[----:B------:R-:W-:Y:S01]  /*0000*/  LDC R1, c[0x0][0x37c] ;  /* 0x0000df00ff017b82 */ /* 0x000fe20000000800 */
[----:B------:R-:W-:Y:S05]  /*0010*/  EXIT ;  /* 0x000000000000794d */ /* 0x000fea0003800000 */
.L_x_5:
        /* <DEDUP_REMOVED lines=14> */
.L_x_11:


//--------------------- .nv.shared.reserved.0     --------------------------
	.section	.nv.shared.reserved.0,"aw",@nobits
	.weak		__nv_reservedSMEM_offset_0_alias
	.size		__nv_reservedSMEM_offset_0_alias, 0, 64
	.other		__nv_reservedSMEM_offset_0_alias,@"STO_CUDA_RESERVED_SHARED STV_DEFAULT"
__nv_reservedSMEM_offset_0_alias:
	.zero		0
	.zero		64


//--------------------- .nv.constant0._Z17gpuMatrixSubtractv --------------------------
	.section	.nv.constant0._Z17gpuMatrixSubtractv,"a",@progbits
	.sectionflags	@""
	.align	4
.nv.constant0._Z17gpuMatrixSubtractv:
	.zero		896


//--------------------- .nv.constant0._Z12gpuMatrixAddv --------------------------
	.section	.nv.constant0._Z12gpuMatrixAddv,"a",@progbits
	.sectionflags	@""
	.align	4
.nv.constant0._Z12gpuMatrixAddv:
	.zero		896


//--------------------- .nv.constant0._Z17gpuScalarMultiplyv --------------------------
	.section	.nv.constant0._Z17gpuScalarMultiplyv,"a",@progbits
	.sectionflags	@""
	.align	4
.nv.constant0._Z17gpuScalarMultiplyv:
	.zero		896


//--------------------- .nv.constant0._Z16gpuMatrixInversev --------------------------
	.section	.nv.constant0._Z16gpuMatrixInversev,"a",@progbits
	.sectionflags	@""
	.align	4
.nv.constant0._Z16gpuMatrixInversev:
	.zero		896


//--------------------- .nv.constant0._Z18gpuMatrixTransposev --------------------------
	.section	.nv.constant0._Z18gpuMatrixTransposev,"a",@progbits
	.sectionflags	@""
	.align	4
.nv.constant0._Z18gpuMatrixTransposev:
	.zero		896


//--------------------- .nv.constant0._Z17gpuMatrixMultiplyv --------------------------
	.section	.nv.constant0._Z17gpuMatrixMultiplyv,"a",@progbits
	.sectionflags	@""
	.align	4
.nv.constant0._Z17gpuMatrixMultiplyv:
	.zero		896


//--------------------- SYMBOLS --------------------------

	.type		.nv.reservedSmem.offset0,@object
	.size		.nv.reservedSmem.offset0,0x4
